	.headerflags	@"EF_CUDA_TEXMODE_UNIFIED EF_CUDA_64BIT_ADDRESS EF_CUDA_ACCELERATORS EF_CUDA_SM90 EF_CUDA_VIRTUAL_SM(EF_CUDA_SM90)"
	.elftype	@"ET_EXEC"


//--------------------- .nv.info                  --------------------------
	.section	.nv.info,"",@"SHT_CUDA_INFO"
	.align	4


	//----- nvinfo : EIATTR_REGCOUNT
	.align		4
        /*0000*/ 	.byte	0x04, 0x2f
        /*0002*/ 	.short	(.L_3 - .L_2)
	.align		4
.L_2:
        /*0004*/ 	.word	index@(triton_poi_fused__native_batch_norm_legit_no_training_convolution_relu_62)
        /*0008*/ 	.word	0x00000016


	//----- nvinfo : EIATTR_MIN_STACK_SIZE
	.align		4
.L_3:
        /*000c*/ 	.byte	0x04, 0x12
        /*000e*/ 	.short	(.L_5 - .L_4)
	.align		4
.L_4:
        /*0010*/ 	.word	index@(triton_poi_fused__native_batch_norm_legit_no_training_convolution_relu_62)
        /*0014*/ 	.word	0x00000000


	//----- nvinfo : EIATTR_FRAME_SIZE
	.align		4
.L_5:
        /*0018*/ 	.byte	0x04, 0x11
        /*001a*/ 	.short	(.L_7 - .L_6)
	.align		4
.L_6:
        /*001c*/ 	.word	index@(triton_poi_fused__native_batch_norm_legit_no_training_convolution_relu_62)
        /*0020*/ 	.word	0x00000000


	//----- nvinfo : EIATTR_MIN_STACK_SIZE
	.align		4
.L_7:
        /*0024*/ 	.byte	0x04, 0x12
        /*0026*/ 	.short	(.L_9 - .L_8)
	.align		4
.L_8:
        /*0028*/ 	.word	index@(triton_poi_fused__native_batch_norm_legit_no_training_convolution_relu_62)
        /*002c*/ 	.word	0x00000000
.L_9:


//--------------------- .nv.info.triton_poi_fused__native_batch_norm_legit_no_training_convolution_relu_62 --------------------------
	.section	.nv.info.triton_poi_fused__native_batch_norm_legit_no_training_convolution_relu_62,"",@"SHT_CUDA_INFO"
	.sectionflags	@""
	.align	4


	//----- nvinfo : EIATTR_CUDA_API_VERSION
	.align		4
        /*0000*/ 	.byte	0x04, 0x37
        /*0002*/ 	.short	(.L_11 - .L_10)
.L_10:
        /*0004*/ 	.word	0x0000007c


	//----- nvinfo : EIATTR_KPARAM_INFO
	.align		4
.L_11:
        /*0008*/ 	.byte	0x04, 0x17
        /*000a*/ 	.short	(.L_13 - .L_12)
.L_12:
        /*000c*/ 	.word	0x00000000
        /*0010*/ 	.short	0x0007
        /*0012*/ 	.short	0x0038
        /*0014*/ 	.byte	0x00, 0xf0, 0x11, 0x00


	//----- nvinfo : EIATTR_KPARAM_INFO
	.align		4
.L_13:
        /*0018*/ 	.byte	0x04, 0x17
        /*001a*/ 	.short	(.L_15 - .L_14)
.L_14:
        /*001c*/ 	.word	0x00000000
        /*0020*/ 	.short	0x0006
        /*0022*/ 	.short	0x0030
        /*0024*/ 	.byte	0x00, 0xf4, 0x21, 0x00


	//----- nvinfo : EIATTR_KPARAM_INFO
	.align		4
.L_15:
        /*0028*/ 	.byte	0x04, 0x17
        /*002a*/ 	.short	(.L_17 - .L_16)
.L_16:
        /*002c*/ 	.word	0x00000000
        /*0030*/ 	.short	0x0005
        /*0032*/ 	.short	0x0028
        /*0034*/ 	.byte	0x00, 0xf4, 0x21, 0x00


	//----- nvinfo : EIATTR_KPARAM_INFO
	.align		4
.L_17:
        /*0038*/ 	.byte	0x04, 0x17
        /*003a*/ 	.short	(.L_19 - .L_18)
.L_18:
        /*003c*/ 	.word	0x00000000
        /*0040*/ 	.short	0x0004
        /*0042*/ 	.short	0x0020
        /*0044*/ 	.byte	0x00, 0xf4, 0x21, 0x00


	//----- nvinfo : EIATTR_KPARAM_INFO
	.align		4
.L_19:
        /*0048*/ 	.byte	0x04, 0x17
        /*004a*/ 	.short	(.L_21 - .L_20)
.L_20:
        /*004c*/ 	.word	0x00000000
        /*0050*/ 	.short	0x0003
        /*0052*/ 	.short	0x0018
        /*0054*/ 	.byte	0x00, 0xf4, 0x21, 0x00


	//----- nvinfo : EIATTR_KPARAM_INFO
	.align		4
.L_21:
        /*0058*/ 	.byte	0x04, 0x17
        /*005a*/ 	.short	(.L_23 - .L_22)
.L_22:
        /*005c*/ 	.word	0x00000000
        /*0060*/ 	.short	0x0002
        /*0062*/ 	.short	0x0010
        /*0064*/ 	.byte	0x00, 0xf4, 0x21, 0x00


	//----- nvinfo : EIATTR_KPARAM_INFO
	.align		4
.L_23:
        /*0068*/ 	.byte	0x04, 0x17
        /*006a*/ 	.short	(.L_25 - .L_24)
.L_24:
        /*006c*/ 	.word	0x00000000
        /*0070*/ 	.short	0x0001
        /*0072*/ 	.short	0x0008
        /*0074*/ 	.byte	0x00, 0xf4, 0x21, 0x00


	//----- nvinfo : EIATTR_KPARAM_INFO
	.align		4
.L_25:
        /*0078*/ 	.byte	0x04, 0x17
        /*007a*/ 	.short	(.L_27 - .L_26)
.L_26:
        /*007c*/ 	.word	0x00000000
        /*0080*/ 	.short	0x0000
        /*0082*/ 	.short	0x0000
        /*0084*/ 	.byte	0x00, 0xf4, 0x21, 0x00


	//----- nvinfo : EIATTR_SPARSE_MMA_MASK
	.align		4
.L_27:
        /*0088*/ 	.byte	0x03, 0x50
        /*008a*/ 	.short	0x0000


	//----- nvinfo : EIATTR_MAXREG_COUNT
	.align		4
        /*008c*/ 	.byte	0x03, 0x1b
        /*008e*/ 	.short	0x00ff


	//----- nvinfo : EIATTR_EXIT_INSTR_OFFSETS
	.align		4
        /*0090*/ 	.byte	0x04, 0x1c
        /*0092*/ 	.short	(.L_29 - .L_28)


	//   ....[0]....
.L_28:
        /*0094*/ 	.word	0x000003c0


	//----- nvinfo : EIATTR_REQNTID
	.align		4
.L_29:
        /*0098*/ 	.byte	0x04, 0x10
        /*009a*/ 	.short	(.L_31 - .L_30)
.L_30:
        /*009c*/ 	.word	0x00000100
        /*00a0*/ 	.word	0x00000001
        /*00a4*/ 	.word	0x00000001


	//----- nvinfo : EIATTR_CBANK_PARAM_SIZE
	.align		4
.L_31:
        /*00a8*/ 	.byte	0x03, 0x19
        /*00aa*/ 	.short	0x003c


	//----- nvinfo : EIATTR_PARAM_CBANK
	.align		4
        /*00ac*/ 	.byte	0x04, 0x0a
        /*00ae*/ 	.short	(.L_33 - .L_32)
	.align		4
.L_32:
        /*00b0*/ 	.word	index@(.nv.constant0.triton_poi_fused__native_batch_norm_legit_no_training_convolution_relu_62)
        /*00b4*/ 	.short	0x0210
        /*00b6*/ 	.short	0x003c


	//----- nvinfo : EIATTR_SW_WAR
	.align		4
.L_33:
        /*00b8*/ 	.byte	0x04, 0x36
        /*00ba*/ 	.short	(.L_35 - .L_34)
.L_34:
        /*00bc*/ 	.word	0x00000008
.L_35:


//--------------------- .nv.callgraph             --------------------------
	.section	.nv.callgraph,"",@"SHT_CUDA_CALLGRAPH"
	.align	4
	.sectionentsize	8
	.align		4
        /*0000*/ 	.word	0x00000000
	.align		4
        /*0004*/ 	.word	0xffffffff
	.align		4
        /*0008*/ 	.word	0x00000000
	.align		4
        /*000c*/ 	.word	0xfffffffe
	.align		4
        /*0010*/ 	.word	0x00000000
	.align		4
        /*0014*/ 	.word	0xfffffffd
	.align		4
        /*0018*/ 	.word	0x00000000
	.align		4
        /*001c*/ 	.word	0xfffffffc


//--------------------- .nv.constant4             --------------------------
	.section	.nv.constant4,"a",@progbits
	.align	8
	.align		8
.nv.constant4:
        /*0000*/ 	.dword	_$_str
	.align		8
        /*0008*/ 	.dword	_$_str_$_2


//--------------------- .text.triton_poi_fused__native_batch_norm_legit_no_training_convolution_relu_62 --------------------------
	.section	.text.triton_poi_fused__native_batch_norm_legit_no_training_convolution_relu_62,"ax",@progbits
	.align	128
        .global         triton_poi_fused__native_batch_norm_legit_no_training_convolution_relu_62
        .type           triton_poi_fused__native_batch_norm_legit_no_training_convolution_relu_62,@function
        .size           triton_poi_fused__native_batch_norm_legit_no_training_convolution_relu_62,(.L_x_1 - triton_poi_fused__native_batch_norm_legit_no_training_convolution_relu_62)
        .other          triton_poi_fused__native_batch_norm_legit_no_training_convolution_relu_62,@"STO_CUDA_ENTRY STV_DEFAULT"
triton_poi_fused__native_batch_norm_legit_no_training_convolution_relu_62:
.text.triton_poi_fused__native_batch_norm_legit_no_training_convolution_relu_62:
[----:B------:R-:W-:Y:S01]  /*0000*/  LDC R1, c[0x0][0x28] ;  /* 0x00000a00ff017b82 */ /* 0x000fe20000000800 */
[----:B------:R-:W1:Y:S07]  /*0010*/  S2R R0, SR_TID.X ;  /* 0x0000000000007919 */ /* 0x000e6e0000002100 */
[----:B------:R-:W2:Y:S01]  /*0020*/  LDC.64 R14, c[0x0][0x228] ;  /* 0x00008a00ff0e7b82 */ /* 0x000ea20000000a00 */
[----:B------:R-:W-:Y:S01]  /*0030*/  ULDC.64 UR4, c[0x0][0x208] ;  /* 0x0000820000047ab9 */ /* 0x000fe20000000a00 */
[----:B------:R-:W3:Y:S06]  /*0040*/  S2R R5, SR_CTAID.X ;  /* 0x0000000000057919 */ /* 0x000eec0000002500 */
[----:B------:R-:W4:Y:S08]  /*0050*/  LDC.64 R10, c[0x0][0x218] ;  /* 0x00008600ff0a7b82 */ /* 0x000f300000000a00 */
[----:B------:R-:W5:Y:S08]  /*0060*/  LDC.64 R12, c[0x0][0x220] ;  /* 0x00008800ff0c7b82 */ /* 0x000f700000000a00 */
[----:B------:R-:W4:Y:S01]  /*0070*/  LDC.64 R16, c[0x0][0x230] ;  /* 0x00008c00ff107b82 */ /* 0x000f220000000a00 */
[----:B-1----:R-:W-:-:S02]  /*0080*/  SHF.L.U32 R0, R0, 0x1, RZ ;  /* 0x0000000100007819 */ /* 0x002fc400000006ff */
[----:B---3--:R-:W-:Y:S02]  /*0090*/  SHF.R.S32.HI R3, RZ, 0x16, R5 ;  /* 0x00000016ff037819 */ /* 0x008fe40000011405 */
[----:B------:R-:W-:Y:S02]  /*00a0*/  LOP3.LUT R0, R0, 0x1fe, RZ, 0xc0, !PT ;  /* 0x000001fe00007812 */ /* 0x000fe400078ec0ff */
[----:B------:R-:W-:Y:S02]  /*00b0*/  SGXT R3, R3, 0x1 ;  /* 0x000000010303781a */ /* 0x000fe40000000200 */
[----:B------:R-:W-:Y:S02]  /*00c0*/  LEA R0, R5, R0, 0x9 ;  /* 0x0000000005007211 */ /* 0x000fe400078e48ff */
[----:B------:R-:W1:Y:S02]  /*00d0*/  LDC.64 R4, c[0x0][0x238] ;  /* 0x00008e00ff047b82 */ /* 0x000e640000000a00 */
[----:B------:R-:W-:-:S04]  /*00e0*/  LEA.HI R3, R3, R0, RZ, 0x6 ;  /* 0x0000000003037211 */ /* 0x000fc800078f30ff */
[--C-:B------:R-:W-:Y:S02]  /*00f0*/  SHF.R.S32.HI R2, RZ, 0x6, R3.reuse ;  /* 0x00000006ff027819 */ /* 0x100fe40000011403 */
[----:B------:R-:W-:-:S04]  /*0100*/  SHF.R.S32.HI R3, RZ, 0x1f, R3 ;  /* 0x0000001fff037819 */ /* 0x000fc80000011403 */
[----:B------:R-:W-:-:S04]  /*0110*/  LEA.HI R3, R3, R2, RZ, 0x9 ;  /* 0x0000000203037211 */ /* 0x000fc800078f48ff */
[----:B------:R-:W-:-:S04]  /*0120*/  LOP3.LUT R3, R3, 0xfffffe00, RZ, 0xc0, !PT ;  /* 0xfffffe0003037812 */ /* 0x000fc800078ec0ff */
[----:B------:R-:W-:Y:S02]  /*0130*/  IADD3 R19, R2, -R3, RZ ;  /* 0x8000000302137210 */ /* 0x000fe40007ffe0ff */
[----:B------:R-:W3:Y:S03]  /*0140*/  LDC.64 R2, c[0x0][0x210] ;  /* 0x00008400ff027b82 */ /* 0x000ee60000000a00 */
[----:B--2---:R-:W-:-:S05]  /*0150*/  IMAD.WIDE R14, R19, 0x4, R14 ;  /* 0x00000004130e7825 */ /* 0x004fca00078e020e */
[----:B------:R2:W2:Y:S01]  /*0160*/  LDG.E.EL R18, desc[UR4][R14.64] ;  /* 0x000000040e127981 */ /* 0x0004a2000c2e1900 */
[----:B----4-:R-:W-:-:S04]  /*0170*/  IMAD.WIDE R10, R19, 0x4, R10 ;  /* 0x00000004130a7825 */ /* 0x010fc800078e020a */
[----:B-----5:R-:W-:Y:S01]  /*0180*/  IMAD.WIDE R12, R19, 0x4, R12 ;  /* 0x00000004130c7825 */ /* 0x020fe200078e020c */
[----:B------:R4:W5:Y:S04]  /*0190*/  LDG.E.EL R8, desc[UR4][R10.64] ;  /* 0x000000040a087981 */ /* 0x000968000c2e1900 */
[----:B------:R-:W5:Y:S01]  /*01a0*/  LDG.E.EL R9, desc[UR4][R12.64] ;  /* 0x000000040c097981 */ /* 0x000f62000c2e1900 */
[----:B---3--:R-:W-:-:S05]  /*01b0*/  IMAD.WIDE R2, R0, 0x4, R2 ;  /* 0x0000000400027825 */ /* 0x008fca00078e0202 */
[----:B------:R-:W5:Y:S01]  /*01c0*/  LDG.E.64 R6, desc[UR4][R2.64] ;  /* 0x0000000402067981 */ /* 0x000f62000c1e1b00 */
[----:B0-2---:R-:W-:-:S04]  /*01d0*/  IMAD.WIDE R14, R19, 0x4, R16 ;  /* 0x00000004130e7825 */ /* 0x005fc800078e0210 */
[----:B-1----:R-:W-:Y:S02]  /*01e0*/  IMAD.WIDE R16, R19, 0x4, R4 ;  /* 0x0000000413107825 */ /* 0x002fe400078e0204 */
[----:B------:R-:W2:Y:S01]  /*01f0*/  LDG.E.EL R14, desc[UR4][R14.64] ;  /* 0x000000040e0e7981 */ /* 0x000ea2000c2e1900 */
[----:B----4-:R-:W-:Y:S01]  /*0200*/  HFMA2.MMA R10, -RZ, RZ, 1.625, 0 ;  /* 0x3e800000ff0a7435 */ /* 0x010fe200000001ff */
[----:B------:R-:W0:Y:S02]  /*0210*/  LDC.64 R4, c[0x0][0x240] ;  /* 0x00009000ff047b82 */ /* 0x000e240000000a00 */
[----:B------:R-:W2:Y:S01]  /*0220*/  LDG.E.EL R17, desc[UR4][R16.64] ;  /* 0x0000000410117981 */ /* 0x000ea2000c2e1900 */
[----:B0-----:R-:W-:-:S04]  /*0230*/  IMAD.WIDE R4, R0, 0x4, R4 ;  /* 0x0000000400047825 */ /* 0x001fc800078e0204 */
[----:B------:R-:W-:-:S04]  /*0240*/  FADD R18, R18, 9.9999997473787516356e-06 ;  /* 0x3727c5ac12127421 */ /* 0x000fc80000000000 */
[----:B------:R-:W0:Y:S02]  /*0250*/  MUFU.SQRT R19, R18 ;  /* 0x0000001200137308 */ /* 0x000e240000002000 */
[C---:B0-----:R-:W-:Y:S02]  /*0260*/  FSETP.GT.AND P0, PT, R19.reuse, 8.50705917302346158658e+37, PT ;  /* 0x7e8000001300780b */ /* 0x041fe40003f04000 */
[----:B------:R-:W-:-:S11]  /*0270*/  FSETP.GEU.AND P1, PT, R19, 1.175494350822287508e-38, PT ;  /* 0x008000001300780b */ /* 0x000fd60003f2e000 */
[----:B------:R-:W-:-:S04]  /*0280*/  @P0 FMUL R19, R19, 0.25 ;  /* 0x3e80000013130820 */ /* 0x000fc80000400000 */
[----:B------:R-:W-:-:S06]  /*0290*/  @!P1 FMUL R19, R19, 16777216 ;  /* 0x4b80000013139820 */ /* 0x000fcc0000400000 */
[----:B------:R-:W0:Y:S01]  /*02a0*/  MUFU.RCP R19, R19 ;  /* 0x0000001300137308 */ /* 0x000e220000001000 */
[----:B------:R-:W-:Y:S01]  /*02b0*/  FSEL R10, R10, 1, P0 ;  /* 0x3f8000000a0a7808 */ /* 0x000fe20000000000 */
[--C-:B-----5:R-:W-:Y:S01]  /*02c0*/  FADD R6, R6, R8.reuse ;  /* 0x0000000806067221 */ /* 0x120fe20000000000 */
[----:B------:R-:W-:-:S03]  /*02d0*/  FADD R7, R7, R8 ;  /* 0x0000000807077221 */ /* 0x000fc60000000000 */
[----:B------:R-:W-:Y:S01]  /*02e0*/  @!P1 FMUL R10, R10, 16777216 ;  /* 0x4b8000000a0a9820 */ /* 0x000fe20000400000 */
[C---:B------:R-:W-:Y:S01]  /*02f0*/  FADD R8, -R9.reuse, R6 ;  /* 0x0000000609087221 */ /* 0x040fe20000000100 */
[----:B------:R-:W-:Y:S02]  /*0300*/  FADD R9, -R9, R7 ;  /* 0x0000000709097221 */ /* 0x000fe40000000100 */
[----:B0-----:R-:W-:-:S04]  /*0310*/  FMUL R10, R19, R10 ;  /* 0x0000000a130a7220 */ /* 0x001fc80000400000 */
[-C--:B------:R-:W-:Y:S01]  /*0320*/  FMUL R8, R8, R10.reuse ;  /* 0x0000000a08087220 */ /* 0x080fe20000400000 */
[----:B------:R-:W-:-:S03]  /*0330*/  FMUL R10, R9, R10 ;  /* 0x0000000a090a7220 */ /* 0x000fc60000400000 */
[C-C-:B--2---:R-:W-:Y:S01]  /*0340*/  FFMA R8, R14.reuse, R8, R17.reuse ;  /* 0x000000080e087223 */ /* 0x144fe20000000011 */
[----:B------:R-:W-:-:S04]  /*0350*/  FFMA R10, R14, R10, R17 ;  /* 0x0000000a0e0a7223 */ /* 0x000fc80000000011 */
[----:B------:R-:W-:Y:S02]  /*0360*/  FSETP.GEU.AND P0, PT, R8, RZ, PT ;  /* 0x000000ff0800720b */ /* 0x000fe40003f0e000 */
[----:B------:R-:W-:Y:S02]  /*0370*/  FSETP.GEU.AND P1, PT, R10, RZ, PT ;  /* 0x000000ff0a00720b */ /* 0x000fe40003f2e000 */
[----:B------:R-:W-:Y:S02]  /*0380*/  FSEL R8, R8, RZ, P0 ;  /* 0x000000ff08087208 */ /* 0x000fe40000000000 */
[----:B------:R-:W-:Y:S01]  /*0390*/  FSEL R9, R10, RZ, P1 ;  /* 0x000000ff0a097208 */ /* 0x000fe20000800000 */
[----:B------:R-:W-:Y:S04]  /*03a0*/  STG.E.64 desc[UR4][R2.64], R6 ;  /* 0x0000000602007986 */ /* 0x000fe8000c101b04 */
[----:B------:R-:W-:Y:S01]  /*03b0*/  STG.E.64 desc[UR4][R4.64], R8 ;  /* 0x0000000804007986 */ /* 0x000fe2000c101b04 */
[----:B------:R-:W-:Y:S05]  /*03c0*/  EXIT ;  /* 0x000000000000794d */ /* 0x000fea0003800000 */
.L_x_0:
[----:B------:R-:W-:-:S00]  /*03d0*/  BRA `(.L_x_0) ;  /* 0xfffffffc00fc7947 */ /* 0x000fc0000383ffff */
[----:B------:R-:W-:-:S00]  /*03e0*/  NOP ;  /* 0x0000000000007918 */ /* 0x000fc00000000000 */
        /* <DEDUP_REMOVED lines=9> */
.L_x_1:


//--------------------- .nv.global.init           --------------------------
	.section	.nv.global.init,"aw",@progbits
.nv.global.init:
	.type		_$_str,@object
	.size		_$_str,(_$_str_$_2 - _$_str)
_$_str:
        /*0000*/ 	.byte	0x5f, 0x5f, 0x43, 0x55, 0x44, 0x41, 0x5f, 0x46, 0x54, 0x5a, 0x00
	.type		_$_str_$_2,@object
	.size		_$_str_$_2,(.L_1 - _$_str_$_2)
_$_str_$_2:
        /*000b*/ 	.byte	0x5f, 0x5f, 0x43, 0x55, 0x44, 0x41, 0x5f, 0x50, 0x52, 0x45, 0x43, 0x5f, 0x53, 0x51, 0x52, 0x54
        /*001b*/ 	.byte	0x00
.L_1:


//--------------------- .nv.constant0.triton_poi_fused__native_batch_norm_legit_no_training_convolution_relu_62 --------------------------
	.section	.nv.constant0.triton_poi_fused__native_batch_norm_legit_no_training_convolution_relu_62,"a",@progbits
	.sectionflags	@""
	.align	4
.nv.constant0.triton_poi_fused__native_batch_norm_legit_no_training_convolution_relu_62:
	.zero		588
